	.headerflags	@"EF_CUDA_TEXMODE_UNIFIED EF_CUDA_64BIT_ADDRESS EF_CUDA_ACCELERATORS EF_CUDA_SM90 EF_CUDA_VIRTUAL_SM(EF_CUDA_SM90)"
	.elftype	@"ET_EXEC"


//--------------------- .nv.info                  --------------------------
	.section	.nv.info,"",@"SHT_CUDA_INFO"
	.align	4


	//----- nvinfo : EIATTR_REGCOUNT
	.align		4
        /*0000*/ 	.byte	0x04, 0x2f
        /*0002*/ 	.short	(.L_3 - .L_2)
	.align		4
.L_2:
        /*0004*/ 	.word	index@(triton_poi_fused__native_batch_norm_legit_no_training_relu_9)
        /*0008*/ 	.word	0x00000026


	//----- nvinfo : EIATTR_MIN_STACK_SIZE
	.align		4
.L_3:
        /*000c*/ 	.byte	0x04, 0x12
        /*000e*/ 	.short	(.L_5 - .L_4)
	.align		4
.L_4:
        /*0010*/ 	.word	index@(triton_poi_fused__native_batch_norm_legit_no_training_relu_9)
        /*0014*/ 	.word	0x00000000


	//----- nvinfo : EIATTR_FRAME_SIZE
	.align		4
.L_5:
        /*0018*/ 	.byte	0x04, 0x11
        /*001a*/ 	.short	(.L_7 - .L_6)
	.align		4
.L_6:
        /*001c*/ 	.word	index@(triton_poi_fused__native_batch_norm_legit_no_training_relu_9)
        /*0020*/ 	.word	0x00000000


	//----- nvinfo : EIATTR_MIN_STACK_SIZE
	.align		4
.L_7:
        /*0024*/ 	.byte	0x04, 0x12
        /*0026*/ 	.short	(.L_9 - .L_8)
	.align		4
.L_8:
        /*0028*/ 	.word	index@(triton_poi_fused__native_batch_norm_legit_no_training_relu_9)
        /*002c*/ 	.word	0x00000000
.L_9:


//--------------------- .nv.info.triton_poi_fused__native_batch_norm_legit_no_training_relu_9 --------------------------
	.section	.nv.info.triton_poi_fused__native_batch_norm_legit_no_training_relu_9,"",@"SHT_CUDA_INFO"
	.sectionflags	@""
	.align	4


	//----- nvinfo : EIATTR_CUDA_API_VERSION
	.align		4
        /*0000*/ 	.byte	0x04, 0x37
        /*0002*/ 	.short	(.L_11 - .L_10)
.L_10:
        /*0004*/ 	.word	0x0000007c


	//----- nvinfo : EIATTR_KPARAM_INFO
	.align		4
.L_11:
        /*0008*/ 	.byte	0x04, 0x17
        /*000a*/ 	.short	(.L_13 - .L_12)
.L_12:
        /*000c*/ 	.word	0x00000000
        /*0010*/ 	.short	0x0005
        /*0012*/ 	.short	0x0028
        /*0014*/ 	.byte	0x00, 0xf0, 0x11, 0x00


	//----- nvinfo : EIATTR_KPARAM_INFO
	.align		4
.L_13:
        /*0018*/ 	.byte	0x04, 0x17
        /*001a*/ 	.short	(.L_15 - .L_14)
.L_14:
        /*001c*/ 	.word	0x00000000
        /*0020*/ 	.short	0x0004
        /*0022*/ 	.short	0x0020
        /*0024*/ 	.byte	0x00, 0xf4, 0x21, 0x00


	//----- nvinfo : EIATTR_KPARAM_INFO
	.align		4
.L_15:
        /*0028*/ 	.byte	0x04, 0x17
        /*002a*/ 	.short	(.L_17 - .L_16)
.L_16:
        /*002c*/ 	.word	0x00000000
        /*0030*/ 	.short	0x0003
        /*0032*/ 	.short	0x0018
        /*0034*/ 	.byte	0x00, 0xf4, 0x21, 0x00


	//----- nvinfo : EIATTR_KPARAM_INFO
	.align		4
.L_17:
        /*0038*/ 	.byte	0x04, 0x17
        /*003a*/ 	.short	(.L_19 - .L_18)
.L_18:
        /*003c*/ 	.word	0x00000000
        /*0040*/ 	.short	0x0002
        /*0042*/ 	.short	0x0010
        /*0044*/ 	.byte	0x00, 0xf4, 0x21, 0x00


	//----- nvinfo : EIATTR_KPARAM_INFO
	.align		4
.L_19:
        /*0048*/ 	.byte	0x04, 0x17
        /*004a*/ 	.short	(.L_21 - .L_20)
.L_20:
        /*004c*/ 	.word	0x00000000
        /*0050*/ 	.short	0x0001
        /*0052*/ 	.short	0x0008
        /*0054*/ 	.byte	0x00, 0xf4, 0x21, 0x00


	//----- nvinfo : EIATTR_KPARAM_INFO
	.align		4
.L_21:
        /*0058*/ 	.byte	0x04, 0x17
        /*005a*/ 	.short	(.L_23 - .L_22)
.L_22:
        /*005c*/ 	.word	0x00000000
        /*0060*/ 	.short	0x0000
        /*0062*/ 	.short	0x0000
        /*0064*/ 	.byte	0x00, 0xf4, 0x21, 0x00


	//----- nvinfo : EIATTR_SPARSE_MMA_MASK
	.align		4
.L_23:
        /*0068*/ 	.byte	0x03, 0x50
        /*006a*/ 	.short	0x0000


	//----- nvinfo : EIATTR_MAXREG_COUNT
	.align		4
        /*006c*/ 	.byte	0x03, 0x1b
        /*006e*/ 	.short	0x00ff


	//----- nvinfo : EIATTR_EXIT_INSTR_OFFSETS
	.align		4
        /*0070*/ 	.byte	0x04, 0x1c
        /*0072*/ 	.short	(.L_25 - .L_24)


	//   ....[0]....
.L_24:
        /*0074*/ 	.word	0x00000b80


	//   ....[1]....
        /*0078*/ 	.word	0x00000ba0


	//----- nvinfo : EIATTR_REQNTID
	.align		4
.L_25:
        /*007c*/ 	.byte	0x04, 0x10
        /*007e*/ 	.short	(.L_27 - .L_26)
.L_26:
        /*0080*/ 	.word	0x00000080
        /*0084*/ 	.word	0x00000001
        /*0088*/ 	.word	0x00000001


	//----- nvinfo : EIATTR_CBANK_PARAM_SIZE
	.align		4
.L_27:
        /*008c*/ 	.byte	0x03, 0x19
        /*008e*/ 	.short	0x002c


	//----- nvinfo : EIATTR_PARAM_CBANK
	.align		4
        /*0090*/ 	.byte	0x04, 0x0a
        /*0092*/ 	.short	(.L_29 - .L_28)
	.align		4
.L_28:
        /*0094*/ 	.word	index@(.nv.constant0.triton_poi_fused__native_batch_norm_legit_no_training_relu_9)
        /*0098*/ 	.short	0x0210
        /*009a*/ 	.short	0x002c


	//----- nvinfo : EIATTR_SW_WAR
	.align		4
.L_29:
        /*009c*/ 	.byte	0x04, 0x36
        /*009e*/ 	.short	(.L_31 - .L_30)
.L_30:
        /*00a0*/ 	.word	0x00000008
.L_31:


//--------------------- .nv.callgraph             --------------------------
	.section	.nv.callgraph,"",@"SHT_CUDA_CALLGRAPH"
	.align	4
	.sectionentsize	8
	.align		4
        /*0000*/ 	.word	0x00000000
	.align		4
        /*0004*/ 	.word	0xffffffff
	.align		4
        /*0008*/ 	.word	0x00000000
	.align		4
        /*000c*/ 	.word	0xfffffffe
	.align		4
        /*0010*/ 	.word	0x00000000
	.align		4
        /*0014*/ 	.word	0xfffffffd
	.align		4
        /*0018*/ 	.word	0x00000000
	.align		4
        /*001c*/ 	.word	0xfffffffc


//--------------------- .nv.constant4             --------------------------
	.section	.nv.constant4,"a",@progbits
	.align	8
	.align		8
.nv.constant4:
        /*0000*/ 	.dword	_$_str
	.align		8
        /*0008*/ 	.dword	_$_str_$_2


//--------------------- .text.triton_poi_fused__native_batch_norm_legit_no_training_relu_9 --------------------------
	.section	.text.triton_poi_fused__native_batch_norm_legit_no_training_relu_9,"ax",@progbits
	.align	128
        .global         triton_poi_fused__native_batch_norm_legit_no_training_relu_9
        .type           triton_poi_fused__native_batch_norm_legit_no_training_relu_9,@function
        .size           triton_poi_fused__native_batch_norm_legit_no_training_relu_9,(.L_x_1 - triton_poi_fused__native_batch_norm_legit_no_training_relu_9)
        .other          triton_poi_fused__native_batch_norm_legit_no_training_relu_9,@"STO_CUDA_ENTRY STV_DEFAULT"
triton_poi_fused__native_batch_norm_legit_no_training_relu_9:
.text.triton_poi_fused__native_batch_norm_legit_no_training_relu_9:
[----:B------:R-:W0:Y:S02]  /*0000*/  LDC R1, c[0x0][0x28] ;  /* 0x00000a00ff017b82 */ /* 0x000e240000000800 */
[----:B------:R-:W1:Y:S01]  /*0010*/  S2R R0, SR_TID.X ;  /* 0x0000000000007919 */ /* 0x000e620000002100 */
[----:B------:R-:W2:Y:S01]  /*0020*/  LDC.64 R2, c[0x0][0x220] ;  /* 0x00008800ff027b82 */ /* 0x000ea20000000a00 */
[----:B------:R-:W-:Y:S02]  /*0030*/  CS2R R12, SRZ ;  /* 0x00000000000c7805 */ /* 0x000fe4000001ff00 */
[----:B------:R-:W-:Y:S01]  /*0040*/  CS2R R14, SRZ ;  /* 0x00000000000e7805 */ /* 0x000fe2000001ff00 */
[----:B------:R-:W3:Y:S01]  /*0050*/  S2R R7, SR_CTAID.X ;  /* 0x0000000000077919 */ /* 0x000ee20000002500 */
[----:B------:R-:W-:Y:S01]  /*0060*/  ULDC.64 UR4, c[0x0][0x208] ;  /* 0x0000820000047ab9 */ /* 0x000fe20000000a00 */
[----:B------:R-:W-:Y:S02]  /*0070*/  CS2R R16, SRZ ;  /* 0x0000000000107805 */ /* 0x000fe4000001ff00 */
[----:B------:R-:W-:Y:S01]  /*0080*/  CS2R R18, SRZ ;  /* 0x0000000000127805 */ /* 0x000fe2000001ff00 */
[----:B------:R-:W4:Y:S08]  /*0090*/  LDC.64 R26, c[0x0][0x210] ;  /* 0x00008400ff1a7b82 */ /* 0x000f300000000a00 */
[----:B------:R-:W5:Y:S01]  /*00a0*/  LDC.64 R32, c[0x0][0x218] ;  /* 0x00008600ff207b82 */ /* 0x000f620000000a00 */
[----:B-1----:R-:W-:-:S04]  /*00b0*/  SHF.L.U32 R0, R0, 0x2, RZ ;  /* 0x0000000200007819 */ /* 0x002fc800000006ff */
[----:B------:R-:W-:-:S04]  /*00c0*/  LOP3.LUT R0, R0, 0x1fc, RZ, 0xc0, !PT ;  /* 0x000001fc00007812 */ /* 0x000fc800078ec0ff */
[----:B---3--:R-:W-:-:S04]  /*00d0*/  LEA R7, R7, R0, 0xa ;  /* 0x0000000007077211 */ /* 0x008fc800078e50ff */
[C---:B------:R-:W-:Y:S01]  /*00e0*/  ISETP.GE.AND P1, PT, R7.reuse, 0x1a0540, PT ;  /* 0x001a05400700780c */ /* 0x040fe20003f26270 */
[----:B------:R-:W-:Y:S01]  /*00f0*/  IMAD.HI R0, R7, 0x66666667, RZ ;  /* 0x6666666707007827 */ /* 0x000fe200078e02ff */
[----:B------:R-:W-:-:S04]  /*0100*/  IADD3 R24, R7, 0x200, RZ ;  /* 0x0000020007187810 */ /* 0x000fc80007ffe0ff */
[----:B------:R-:W-:-:S04]  /*0110*/  SHF.R.U32.HI R5, RZ, 0x1f, R0 ;  /* 0x0000001fff057819 */ /* 0x000fc80000011600 */
[----:B------:R-:W-:Y:S01]  /*0120*/  LEA.HI.SX32 R22, R0, R5, 0x1b ;  /* 0x0000000500167211 */ /* 0x000fe200078fdaff */
[----:B------:R-:W-:-:S04]  /*0130*/  IMAD.HI R0, R24, 0x66666667, RZ ;  /* 0x6666666718007827 */ /* 0x000fc800078e02ff */
[----:B------:R-:W-:-:S04]  /*0140*/  IMAD R22, R22, -0x50, R7 ;  /* 0xffffffb016167824 */ /* 0x000fc800078e0207 */
[----:B--2---:R-:W-:-:S05]  /*0150*/  IMAD.WIDE R4, R22, 0x4, R2 ;  /* 0x0000000416047825 */ /* 0x004fca00078e0202 */
[----:B------:R1:W2:Y:S01]  /*0160*/  @!P1 LDG.E.EL.128 R12, desc[UR4][R4.64] ;  /* 0x00000004040c9981 */ /* 0x0002a2000c2e1d00 */
[----:B------:R-:W-:Y:S02]  /*0170*/  SHF.R.U32.HI R9, RZ, 0x1f, R0 ;  /* 0x0000001fff097819 */ /* 0x000fe40000011600 */
[----:B------:R-:W-:Y:S02]  /*0180*/  ISETP.GE.AND P0, PT, R24, 0x1a0540, PT ;  /* 0x001a05401800780c */ /* 0x000fe40003f06270 */
[----:B------:R-:W-:-:S05]  /*0190*/  LEA.HI.SX32 R9, R0, R9, 0x1b ;  /* 0x0000000900097211 */ /* 0x000fca00078fdaff */
[----:B------:R-:W-:-:S04]  /*01a0*/  IMAD R24, R9, -0x50, R24 ;  /* 0xffffffb009187824 */ /* 0x000fc800078e0218 */
[----:B------:R-:W-:-:S05]  /*01b0*/  IMAD.WIDE R2, R24, 0x4, R2 ;  /* 0x0000000418027825 */ /* 0x000fca00078e0202 */
[----:B------:R3:W3:Y:S01]  /*01c0*/  @!P0 LDG.E.EL.128 R16, desc[UR4][R2.64] ;  /* 0x0000000402108981 */ /* 0x0006e2000c2e1d00 */
[----:B------:R-:W-:Y:S01]  /*01d0*/  HFMA2.MMA R0, -RZ, RZ, 1.625, 0 ;  /* 0x3e800000ff007435 */ /* 0x000fe200000001ff */
[----:B----4-:R-:W-:Y:S01]  /*01e0*/  IMAD.WIDE R26, R7, 0x4, R26 ;  /* 0x00000004071a7825 */ /* 0x010fe200078e021a */
[----:B-1----:R-:W-:Y:S02]  /*01f0*/  CS2R R4, SRZ ;  /* 0x0000000000047805 */ /* 0x002fe4000001ff00 */
[----:B------:R-:W-:Y:S02]  /*0200*/  CS2R R6, SRZ ;  /* 0x0000000000067805 */ /* 0x000fe4000001ff00 */
[----:B------:R-:W-:Y:S01]  /*0210*/  CS2R R8, SRZ ;  /* 0x0000000000087805 */ /* 0x000fe2000001ff00 */
[----:B-----5:R-:W-:Y:S01]  /*0220*/  IMAD.WIDE R20, R24, 0x4, R32 ;  /* 0x0000000418147825 */ /* 0x020fe200078e0220 */
[----:B------:R-:W-:-:S04]  /*0230*/  CS2R R10, SRZ ;  /* 0x00000000000a7805 */ /* 0x000fc8000001ff00 */
[----:B------:R1:W4:Y:S04]  /*0240*/  @!P0 LDG.E.EL.128 R4, desc[UR4][R20.64] ;  /* 0x0000000414048981 */ /* 0x000328000c2e1d00 */
[----:B------:R-:W4:Y:S01]  /*0250*/  @!P0 LDG.E.128 R8, desc[UR4][R26.64+0x800] ;  /* 0x000800041a088981 */ /* 0x000f22000c1e1d00 */
[----:B------:R-:W-:-:S04]  /*0260*/  IMAD.WIDE R32, R22, 0x4, R32 ;  /* 0x0000000416207825 */ /* 0x000fc800078e0220 */
[----:B--2---:R-:W-:Y:S01]  /*0270*/  FADD R12, R12, 0.0010000000474974513054 ;  /* 0x3a83126f0c0c7421 */ /* 0x004fe20000000000 */
[----:B---3--:R-:W-:Y:S01]  /*0280*/  FADD R3, R13, 0.0010000000474974513054 ;  /* 0x3a83126f0d037421 */ /* 0x008fe20000000000 */
[----:B------:R-:W-:Y:S01]  /*0290*/  FADD R13, R14, 0.0010000000474974513054 ;  /* 0x3a83126f0e0d7421 */ /* 0x000fe20000000000 */
[----:B------:R-:W-:Y:S01]  /*02a0*/  FADD R14, R15, 0.0010000000474974513054 ;  /* 0x3a83126f0f0e7421 */ /* 0x000fe20000000000 */
[----:B------:R-:W2:Y:S08]  /*02b0*/  MUFU.SQRT R2, R12 ;  /* 0x0000000c00027308 */ /* 0x000eb00000002000 */
[----:B------:R-:W3:Y:S01]  /*02c0*/  MUFU.SQRT R13, R13 ;  /* 0x0000000d000d7308 */ /* 0x000ee20000002000 */
[----:B--2---:R-:W-:-:S07]  /*02d0*/  FSETP.GT.AND P5, PT, R2, 8.50705917302346158658e+37, PT ;  /* 0x7e8000000200780b */ /* 0x004fce0003fa4000 */
[----:B------:R-:W2:Y:S01]  /*02e0*/  MUFU.SQRT R3, R3 ;  /* 0x0000000300037308 */ /* 0x000ea20000002000 */
[----:B------:R-:W-:Y:S01]  /*02f0*/  FADD R16, R16, 0.0010000000474974513054 ;  /* 0x3a83126f10107421 */ /* 0x000fe20000000000 */
[----:B------:R-:W-:Y:S01]  /*0300*/  FSETP.GEU.AND P2, PT, R2, 1.175494350822287508e-38, PT ;  /* 0x008000000200780b */ /* 0x000fe20003f4e000 */
[----:B------:R-:W-:Y:S01]  /*0310*/  FADD R17, R17, 0.0010000000474974513054 ;  /* 0x3a83126f11117421 */ /* 0x000fe20000000000 */
[----:B-1----:R-:W-:Y:S01]  /*0320*/  FSEL R20, R0, 1, P5 ;  /* 0x3f80000000147808 */ /* 0x002fe20002800000 */
[----:B------:R-:W-:Y:S01]  /*0330*/  FADD R18, R18, 0.0010000000474974513054 ;  /* 0x3a83126f12127421 */ /* 0x000fe20000000000 */
[----:B------:R-:W-:Y:S01]  /*0340*/  FADD R19, R19, 0.0010000000474974513054 ;  /* 0x3a83126f13137421 */ /* 0x000fe20000000000 */
[C---:B---3--:R-:W-:Y:S01]  /*0350*/  FSETP.GT.AND P6, PT, R13.reuse, 8.50705917302346158658e+37, PT ;  /* 0x7e8000000d00780b */ /* 0x048fe20003fc4000 */
[----:B------:R-:W1:Y:S03]  /*0360*/  MUFU.SQRT R14, R14 ;  /* 0x0000000e000e7308 */ /* 0x000e660000002000 */
[----:B------:R-:W-:Y:S01]  /*0370*/  FSEL R21, R0, 1, P6 ;  /* 0x3f80000000157808 */ /* 0x000fe20003000000 */
[----:B------:R-:W-:Y:S01]  /*0380*/  @P5 FMUL R2, R2, 0.25 ;  /* 0x3e80000002025820 */ /* 0x000fe20000400000 */
[----:B------:R-:W-:Y:S01]  /*0390*/  FSETP.GEU.AND P5, PT, R13, 1.175494350822287508e-38, PT ;  /* 0x008000000d00780b */ /* 0x000fe20003fae000 */
[----:B----4-:R-:W-:Y:S01]  /*03a0*/  FADD R7, -R7, R11 ;  /* 0x0000000b07077221 */ /* 0x010fe20000000100 */
[C---:B--2---:R-:W-:Y:S01]  /*03b0*/  FSETP.GT.AND P3, PT, R3.reuse, 8.50705917302346158658e+37, PT ;  /* 0x7e8000000300780b */ /* 0x044fe20003f64000 */
[----:B------:R-:W2:Y:S01]  /*03c0*/  MUFU.SQRT R15, R16 ;  /* 0x00000010000f7308 */ /* 0x000ea20000002000 */
[----:B------:R-:W-:Y:S01]  /*03d0*/  FSETP.GEU.AND P4, PT, R3, 1.175494350822287508e-38, PT ;  /* 0x008000000300780b */ /* 0x000fe20003f8e000 */
[----:B------:R-:W-:Y:S01]  /*03e0*/  @!P2 FMUL R2, R2, 16777216 ;  /* 0x4b8000000202a820 */ /* 0x000fe20000400000 */
[----:B------:R-:W-:Y:S01]  /*03f0*/  @!P2 FMUL R20, R20, 16777216 ;  /* 0x4b8000001414a820 */ /* 0x000fe20000400000 */
[----:B------:R-:W-:Y:S01]  /*0400*/  @P6 FMUL R13, R13, 0.25 ;  /* 0x3e8000000d0d6820 */ /* 0x000fe20000400000 */
[----:B-1----:R-:W-:-:S03]  /*0410*/  FSETP.GT.AND P2, PT, R14, 8.50705917302346158658e+37, PT ;  /* 0x7e8000000e00780b */ /* 0x002fc60003f44000 */
[----:B------:R1:W3:Y:S02]  /*0420*/  MUFU.SQRT R12, R17 ;  /* 0x00000011000c7308 */ /* 0x0002e40000002000 */
[----:B------:R-:W-:Y:S01]  /*0430*/  @!P5 FMUL R13, R13, 16777216 ;  /* 0x4b8000000d0dd820 */ /* 0x000fe20000400000 */
[----:B------:R-:W-:Y:S01]  /*0440*/  @!P5 FMUL R21, R21, 16777216 ;  /* 0x4b8000001515d820 */ /* 0x000fe20000400000 */
[----:B------:R-:W-:Y:S01]  /*0450*/  @P3 FMUL R3, R3, 0.25 ;  /* 0x3e80000003033820 */ /* 0x000fe20000400000 */
[C---:B------:R-:W-:Y:S02]  /*0460*/  FSEL R29, R0.reuse, 1, P2 ;  /* 0x3f800000001d7808 */ /* 0x040fe40001000000 */
[----:B--2---:R-:W-:Y:S01]  /*0470*/  FSETP.GT.AND P5, PT, R15, 8.50705917302346158658e+37, PT ;  /* 0x7e8000000f00780b */ /* 0x004fe20003fa4000 */
[----:B------:R-:W2:Y:S01]  /*0480*/  MUFU.SQRT R23, R18 ;  /* 0x0000001200177308 */ /* 0x000ea20000002000 */
[----:B-1----:R-:W-:Y:S01]  /*0490*/  FSEL R17, R0, 1, P3 ;  /* 0x3f80000000117808 */ /* 0x002fe20001800000 */
[----:B------:R-:W-:Y:S01]  /*04a0*/  @!P4 FMUL R3, R3, 16777216 ;  /* 0x4b8000000303c820 */ /* 0x000fe20000400000 */
[C---:B------:R-:W-:Y:S01]  /*04b0*/  FSETP.GEU.AND P3, PT, R14.reuse, 1.175494350822287508e-38, PT ;  /* 0x008000000e00780b */ /* 0x040fe20003f6e000 */
[----:B------:R-:W-:-:S02]  /*04c0*/  @P2 FMUL R14, R14, 0.25 ;  /* 0x3e8000000e0e2820 */ /* 0x000fc40000400000 */
[----:B------:R-:W-:Y:S01]  /*04d0*/  @!P4 FMUL R17, R17, 16777216 ;  /* 0x4b8000001111c820 */ /* 0x000fe20000400000 */
[C---:B------:R-:W-:Y:S01]  /*04e0*/  FSETP.GEU.AND P4, PT, R15.reuse, 1.175494350822287508e-38, PT ;  /* 0x008000000f00780b */ /* 0x040fe20003f8e000 */
[----:B------:R-:W1:Y:S01]  /*04f0*/  MUFU.RCP R28, R13 ;  /* 0x0000000d001c7308 */ /* 0x000e620000001000 */
[C---:B---3--:R-:W-:Y:S02]  /*0500*/  FSETP.GT.AND P6, PT, R12.reuse, 8.50705917302346158658e+37, PT ;  /* 0x7e8000000c00780b */ /* 0x048fe40003fc4000 */
[----:B------:R-:W-:Y:S01]  /*0510*/  FSETP.GEU.AND P2, PT, R12, 1.175494350822287508e-38, PT ;  /* 0x008000000c00780b */ /* 0x000fe20003f4e000 */
[----:B------:R-:W-:-:S04]  /*0520*/  @P5 FMUL R15, R15, 0.25 ;  /* 0x3e8000000f0f5820 */ /* 0x000fc80000400000 */
[----:B------:R-:W3:Y:S01]  /*0530*/  MUFU.SQRT R13, R19 ;  /* 0x00000013000d7308 */ /* 0x000ee20000002000 */
[----:B------:R-:W-:Y:S01]  /*0540*/  @!P3 FMUL R14, R14, 16777216 ;  /* 0x4b8000000e0eb820 */ /* 0x000fe20000400000 */
[----:B------:R-:W-:Y:S01]  /*0550*/  @!P3 FMUL R29, R29, 16777216 ;  /* 0x4b8000001d1db820 */ /* 0x000fe20000400000 */
[----:B--2---:R-:W-:Y:S01]  /*0560*/  FSETP.GT.AND P3, PT, R23, 8.50705917302346158658e+37, PT ;  /* 0x7e8000001700780b */ /* 0x004fe20003f64000 */
[----:B------:R-:W-:Y:S02]  /*0570*/  @!P4 FMUL R15, R15, 16777216 ;  /* 0x4b8000000f0fc820 */ /* 0x000fe40000400000 */
[----:B------:R-:W-:Y:S01]  /*0580*/  @P6 FMUL R12, R12, 0.25 ;  /* 0x3e8000000c0c6820 */ /* 0x000fe20000400000 */
[----:B-1----:R-:W-:Y:S01]  /*0590*/  FMUL R28, R28, R21 ;  /* 0x000000151c1c7220 */ /* 0x002fe20000400000 */
[----:B------:R1:W2:Y:S02]  /*05a0*/  MUFU.RCP R25, R2 ;  /* 0x0000000200197308 */ /* 0x0002a40000001000 */
[----:B------:R-:W-:-:S06]  /*05b0*/  @!P2 FMUL R12, R12, 16777216 ;  /* 0x4b8000000c0ca820 */ /* 0x000fcc0000400000 */
[----:B------:R4:W5:Y:S01]  /*05c0*/  MUFU.RCP R30, R3 ;  /* 0x00000003001e7308 */ /* 0x0009620000001000 */
[----:B-1----:R-:W-:Y:S02]  /*05d0*/  FSEL R2, R0, 1, P5 ;  /* 0x3f80000000027808 */ /* 0x002fe40002800000 */
[C---:B------:R-:W-:Y:S01]  /*05e0*/  FSETP.GEU.AND P5, PT, R23.reuse, 1.175494350822287508e-38, PT ;  /* 0x008000001700780b */ /* 0x040fe20003fae000 */
[----:B------:R-:W-:Y:S02]  /*05f0*/  @P3 FMUL R23, R23, 0.25 ;  /* 0x3e80000017173820 */ /* 0x000fe40000400000 */
[----:B------:R-:W-:Y:S01]  /*0600*/  @!P4 FMUL R2, R2, 16777216 ;  /* 0x4b8000000202c820 */ /* 0x000fe20000400000 */
[----:B---3--:R-:W-:Y:S01]  /*0610*/  FSETP.GT.AND P4, PT, R13, 8.50705917302346158658e+37, PT ;  /* 0x7e8000000d00780b */ /* 0x008fe20003f84000 */
[----:B------:R-:W1:Y:S01]  /*0620*/  MUFU.RCP R14, R14 ;  /* 0x0000000e000e7308 */ /* 0x000e620000001000 */
[----:B----4-:R-:W-:Y:S01]  /*0630*/  FSEL R3, R0, 1, P6 ;  /* 0x3f80000000037808 */ /* 0x010fe20003000000 */
[----:B--2---:R-:W-:Y:S01]  /*0640*/  FMUL R25, R25, R20 ;  /* 0x0000001419197220 */ /* 0x004fe20000400000 */
[----:B------:R-:W-:-:S03]  /*0650*/  FSETP.GEU.AND P6, PT, R13, 1.175494350822287508e-38, PT ;  /* 0x008000000d00780b */ /* 0x000fc60003fce000 */
[----:B------:R-:W-:Y:S01]  /*0660*/  @!P2 FMUL R3, R3, 16777216 ;  /* 0x4b8000000303a820 */ /* 0x000fe20000400000 */
[----:B-----5:R-:W-:Y:S01]  /*0670*/  FMUL R30, R30, R17 ;  /* 0x000000111e1e7220 */ /* 0x020fe20000400000 */
[----:B------:R-:W2:Y:S01]  /*0680*/  MUFU.RCP R15, R15 ;  /* 0x0000000f000f7308 */ /* 0x000ea20000001000 */
[----:B------:R-:W-:-:S03]  /*0690*/  @!P5 FMUL R23, R23, 16777216 ;  /* 0x4b8000001717d820 */ /* 0x000fc60000400000 */
[----:B------:R-:W-:Y:S01]  /*06a0*/  @P4 FMUL R13, R13, 0.25 ;  /* 0x3e8000000d0d4820 */ /* 0x000fe20000400000 */
[----:B-1----:R-:W-:-:S03]  /*06b0*/  FMUL R29, R14, R29 ;  /* 0x0000001d0e1d7220 */ /* 0x002fc60000400000 */
[----:B------:R-:W-:Y:S01]  /*06c0*/  @!P6 FMUL R13, R13, 16777216 ;  /* 0x4b8000000d0de820 */ /* 0x000fe20000400000 */
[----:B------:R-:W1:Y:S01]  /*06d0*/  MUFU.RCP R12, R12 ;  /* 0x0000000c000c7308 */ /* 0x000e620000001000 */
[C---:B------:R-:W-:Y:S01]  /*06e0*/  FSEL R14, R0.reuse, 1, P3 ;  /* 0x3f800000000e7808 */ /* 0x040fe20001800000 */
[----:B--2---:R-:W-:Y:S01]  /*06f0*/  FMUL R2, R15, R2 ;  /* 0x000000020f027220 */ /* 0x004fe20000400000 */
[----:B------:R-:W-:-:S05]  /*0700*/  FSEL R15, R0, 1, P4 ;  /* 0x3f800000000f7808 */ /* 0x000fca0002000000 */
[----:B------:R-:W2:Y:S01]  /*0710*/  MUFU.RCP R23, R23 ;  /* 0x0000001700177308 */ /* 0x000ea20000001000 */
[----:B------:R-:W-:Y:S01]  /*0720*/  @!P5 FMUL R14, R14, 16777216 ;  /* 0x4b8000000e0ed820 */ /* 0x000fe20000400000 */
[----:B------:R-:W-:Y:S01]  /*0730*/  @!P6 FMUL R15, R15, 16777216 ;  /* 0x4b8000000f0fe820 */ /* 0x000fe20000400000 */
[----:B------:R-:W-:Y:S02]  /*0740*/  CS2R R16, SRZ ;  /* 0x0000000000107805 */ /* 0x000fe4000001ff00 */
[----:B------:R-:W-:Y:S01]  /*0750*/  CS2R R18, SRZ ;  /* 0x0000000000127805 */ /* 0x000fe2000001ff00 */
[----:B-1----:R-:W-:Y:S02]  /*0760*/  FMUL R0, R12, R3 ;  /* 0x000000030c007220 */ /* 0x002fe40000400000 */
[----:B------:R1:W3:Y:S01]  /*0770*/  MUFU.RCP R20, R13 ;  /* 0x0000000d00147308 */ /* 0x0002e20000001000 */
[----:B------:R-:W-:Y:S02]  /*0780*/  FADD R3, -R4, R8 ;  /* 0x0000000804037221 */ /* 0x000fe40000000100 */
[----:B------:R-:W4:Y:S01]  /*0790*/  @!P1 LDG.E.128 R16, desc[UR4][R26.64] ;  /* 0x000000041a109981 */ /* 0x000f22000c1e1d00 */
[----:B--2---:R-:W-:Y:S01]  /*07a0*/  FMUL R23, R23, R14 ;  /* 0x0000000e17177220 */ /* 0x004fe20000400000 */
[----:B-1----:R-:W-:Y:S01]  /*07b0*/  CS2R R12, SRZ ;  /* 0x00000000000c7805 */ /* 0x002fe2000001ff00 */
[----:B---3--:R-:W-:Y:S01]  /*07c0*/  FMUL R20, R20, R15 ;  /* 0x0000000f14147220 */ /* 0x008fe20000400000 */
[----:B------:R-:W-:-:S06]  /*07d0*/  CS2R R14, SRZ ;  /* 0x00000000000e7805 */ /* 0x000fcc000001ff00 */
[----:B------:R1:W4:Y:S01]  /*07e0*/  @!P1 LDG.E.EL.128 R12, desc[UR4][R32.64] ;  /* 0x00000004200c9981 */ /* 0x000322000c2e1d00 */
[----:B------:R-:W-:Y:S01]  /*07f0*/  FADD R21, -R5, R9 ;  /* 0x0000000905157221 */ /* 0x000fe20000000100 */
[----:B------:R-:W-:Y:S01]  /*0800*/  FADD R6, -R6, R10 ;  /* 0x0000000a06067221 */ /* 0x000fe20000000100 */
[----:B------:R-:W2:Y:S08]  /*0810*/  LDC.64 R8, c[0x0][0x228] ;  /* 0x00008a00ff087b82 */ /* 0x000eb00000000a00 */
[----:B------:R-:W3:Y:S01]  /*0820*/  LDC.64 R10, c[0x0][0x230] ;  /* 0x00008c00ff0a7b82 */ /* 0x000ee20000000a00 */
[----:B------:R-:W-:Y:S01]  /*0830*/  FMUL R20, R20, R7 ;  /* 0x0000000714147220 */ /* 0x000fe20000400000 */
[----:B------:R-:W-:Y:S01]  /*0840*/  FMUL R23, R23, R6 ;  /* 0x0000000617177220 */ /* 0x000fe20000400000 */
[----:B------:R-:W-:Y:S01]  /*0850*/  CS2R R6, SRZ ;  /* 0x0000000000067805 */ /* 0x000fe2000001ff00 */
[----:B---3--:R-:W-:-:S04]  /*0860*/  IMAD.WIDE R34, R22, 0x4, R10 ;  /* 0x0000000416227825 */ /* 0x008fc800078e020a */
[----:B-1----:R-:W-:Y:S01]  /*0870*/  IMAD.WIDE R32, R24, 0x4, R10 ;  /* 0x0000000418207825 */ /* 0x002fe200078e020a */
[----:B------:R-:W-:-:S03]  /*0880*/  CS2R R10, SRZ ;  /* 0x00000000000a7805 */ /* 0x000fc6000001ff00 */
[----:B----4-:R-:W-:Y:S01]  /*0890*/  FADD R4, -R15, R19 ;  /* 0x000000130f047221 */ /* 0x010fe20000000100 */
[----:B------:R-:W-:Y:S01]  /*08a0*/  FADD R5, -R14, R18 ;  /* 0x000000120e057221 */ /* 0x000fe20000000100 */
[----:B------:R-:W-:Y:S01]  /*08b0*/  FADD R17, -R13, R17 ;  /* 0x000000110d117221 */ /* 0x000fe20000000100 */
[----:B------:R-:W-:Y:S01]  /*08c0*/  FADD R12, -R12, R16 ;  /* 0x000000100c0c7221 */ /* 0x000fe20000000100 */
[----:B------:R-:W-:Y:S01]  /*08d0*/  FMUL R16, R29, R4 ;  /* 0x000000041d107220 */ /* 0x000fe20000400000 */
[----:B------:R-:W-:Y:S01]  /*08e0*/  FMUL R13, R28, R5 ;  /* 0x000000051c0d7220 */ /* 0x000fe20000400000 */
[----:B--2---:R-:W-:Y:S01]  /*08f0*/  IMAD.WIDE R18, R22, 0x4, R8 ;  /* 0x0000000416127825 */ /* 0x004fe200078e0208 */
[----:B------:R-:W-:-:S03]  /*0900*/  CS2R R4, SRZ ;  /* 0x0000000000047805 */ /* 0x000fc6000001ff00 */
[----:B------:R-:W-:Y:S01]  /*0910*/  IMAD.WIDE R28, R24, 0x4, R8 ;  /* 0x00000004181c7825 */ /* 0x000fe200078e0208 */
[----:B------:R-:W-:Y:S02]  /*0920*/  CS2R R8, SRZ ;  /* 0x0000000000087805 */ /* 0x000fe4000001ff00 */
[----:B------:R1:W2:Y:S04]  /*0930*/  @!P1 LDG.E.EL.128 R4, desc[UR4][R18.64] ;  /* 0x0000000412049981 */ /* 0x0002a8000c2e1d00 */
[----:B------:R-:W2:Y:S01]  /*0940*/  @!P1 LDG.E.EL.128 R8, desc[UR4][R34.64] ;  /* 0x0000000422089981 */ /* 0x000ea2000c2e1d00 */
[----:B------:R-:W-:Y:S01]  /*0950*/  FMUL R30, R30, R17 ;  /* 0x000000111e1e7220 */ /* 0x000fe20000400000 */
[----:B------:R-:W-:Y:S01]  /*0960*/  FMUL R25, R25, R12 ;  /* 0x0000000c19197220 */ /* 0x000fe20000400000 */
[----:B------:R-:W-:-:S02]  /*0970*/  CS2R R14, SRZ ;  /* 0x00000000000e7805 */ /* 0x000fc4000001ff00 */
[----:B-1----:R-:W-:Y:S01]  /*0980*/  CS2R R18, SRZ ;  /* 0x0000000000127805 */ /* 0x002fe2000001ff00 */
[----:B--2---:R-:W-:Y:S01]  /*0990*/  FFMA R6, R13, R6, R10 ;  /* 0x000000060d067223 */ /* 0x004fe2000000000a */
[----:B------:R-:W-:Y:S01]  /*09a0*/  FFMA R7, R16, R7, R11 ;  /* 0x0000000710077223 */ /* 0x000fe2000000000b */
[----:B------:R-:W-:Y:S02]  /*09b0*/  CS2R R12, SRZ ;  /* 0x00000000000c7805 */ /* 0x000fe4000001ff00 */
[----:B------:R-:W-:-:S04]  /*09c0*/  CS2R R16, SRZ ;  /* 0x0000000000107805 */ /* 0x000fc8000001ff00 */
[----:B------:R-:W2:Y:S04]  /*09d0*/  @!P0 LDG.E.EL.128 R12, desc[UR4][R28.64] ;  /* 0x000000041c0c8981 */ /* 0x000ea8000c2e1d00 */
[----:B------:R-:W2:Y:S01]  /*09e0*/  @!P0 LDG.E.EL.128 R16, desc[UR4][R32.64] ;  /* 0x0000000420108981 */ /* 0x000ea2000c2e1d00 */
[----:B------:R-:W-:Y:S01]  /*09f0*/  FFMA R5, R30, R5, R9 ;  /* 0x000000051e057223 */ /* 0x000fe20000000009 */
[----:B------:R-:W-:Y:S01]  /*0a00*/  FFMA R4, R25, R4, R8 ;  /* 0x0000000419047223 */ /* 0x000fe20000000008 */
[----:B------:R-:W-:Y:S01]  /*0a10*/  FSETP.GEU.AND P2, PT, R7, RZ, PT ;  /* 0x000000ff0700720b */ /* 0x000fe20003f4e000 */
[----:B------:R-:W-:Y:S01]  /*0a20*/  FMUL R0, R0, R21 ;  /* 0x0000001500007220 */ /* 0x000fe20000400000 */
[----:B------:R-:W-:Y:S01]  /*0a30*/  FSETP.GEU.AND P3, PT, R6, RZ, PT ;  /* 0x000000ff0600720b */ /* 0x000fe20003f6e000 */
[----:B------:R-:W-:Y:S01]  /*0a40*/  FMUL R3, R2, R3 ;  /* 0x0000000302037220 */ /* 0x000fe20000400000 */
[----:B------:R-:W-:-:S02]  /*0a50*/  FSETP.GEU.AND P4, PT, R5, RZ, PT ;  /* 0x000000ff0500720b */ /* 0x000fc40003f8e000 */
[----:B------:R-:W-:Y:S02]  /*0a60*/  FSETP.GEU.AND P5, PT, R4, RZ, PT ;  /* 0x000000ff0400720b */ /* 0x000fe40003fae000 */
[----:B------:R-:W-:Y:S02]  /*0a70*/  SEL R7, R7, RZ, P2 ;  /* 0x000000ff07077207 */ /* 0x000fe40001000000 */
[----:B------:R-:W-:Y:S02]  /*0a80*/  SEL R6, R6, RZ, P3 ;  /* 0x000000ff06067207 */ /* 0x000fe40001800000 */
[----:B------:R-:W-:Y:S02]  /*0a90*/  SEL R5, R5, RZ, P4 ;  /* 0x000000ff05057207 */ /* 0x000fe40002000000 */
[----:B------:R-:W-:-:S05]  /*0aa0*/  SEL R4, R4, RZ, P5 ;  /* 0x000000ff04047207 */ /* 0x000fca0002800000 */
[----:B------:R1:W-:Y:S01]  /*0ab0*/  @!P1 STG.E.128 desc[UR4][R26.64], R4 ;  /* 0x000000041a009986 */ /* 0x0003e2000c101d04 */
[----:B--2---:R-:W-:Y:S01]  /*0ac0*/  FFMA R15, R20, R15, R19 ;  /* 0x0000000f140f7223 */ /* 0x004fe20000000013 */
[----:B------:R-:W-:Y:S01]  /*0ad0*/  FFMA R14, R23, R14, R18 ;  /* 0x0000000e170e7223 */ /* 0x000fe20000000012 */
[----:B------:R-:W-:Y:S01]  /*0ae0*/  FFMA R0, R0, R13, R17 ;  /* 0x0000000d00007223 */ /* 0x000fe20000000011 */
[----:B------:R-:W-:Y:S02]  /*0af0*/  FFMA R3, R3, R12, R16 ;  /* 0x0000000c03037223 */ /* 0x000fe40000000010 */
[----:B------:R-:W-:Y:S02]  /*0b00*/  FSETP.GEU.AND P1, PT, R15, RZ, PT ;  /* 0x000000ff0f00720b */ /* 0x000fe40003f2e000 */
[----:B------:R-:W-:Y:S02]  /*0b10*/  FSETP.GEU.AND P2, PT, R14, RZ, PT ;  /* 0x000000ff0e00720b */ /* 0x000fe40003f4e000 */
[----:B------:R-:W-:-:S02]  /*0b20*/  FSETP.GEU.AND P3, PT, R0, RZ, PT ;  /* 0x000000ff0000720b */ /* 0x000fc40003f6e000 */
[----:B------:R-:W-:Y:S02]  /*0b30*/  FSETP.GEU.AND P4, PT, R3, RZ, PT ;  /* 0x000000ff0300720b */ /* 0x000fe40003f8e000 */
[----:B------:R-:W-:Y:S02]  /*0b40*/  SEL R15, R15, RZ, P1 ;  /* 0x000000ff0f0f7207 */ /* 0x000fe40000800000 */
[----:B------:R-:W-:Y:S02]  /*0b50*/  SEL R14, R14, RZ, P2 ;  /* 0x000000ff0e0e7207 */ /* 0x000fe40001000000 */
[----:B------:R-:W-:Y:S02]  /*0b60*/  SEL R13, R0, RZ, P3 ;  /* 0x000000ff000d7207 */ /* 0x000fe40001800000 */
[----:B------:R-:W-:Y:S01]  /*0b70*/  SEL R12, R3, RZ, P4 ;  /* 0x000000ff030c7207 */ /* 0x000fe20002000000 */
[----:B-1----:R-:W-:Y:S06]  /*0b80*/  @P0 EXIT ;  /* 0x000000000000094d */ /* 0x002fec0003800000 */
[----:B------:R-:W-:Y:S01]  /*0b90*/  STG.E.128 desc[UR4][R26.64+0x800], R12 ;  /* 0x0008000c1a007986 */ /* 0x000fe2000c101d04 */
[----:B------:R-:W-:Y:S05]  /*0ba0*/  EXIT ;  /* 0x000000000000794d */ /* 0x000fea0003800000 */
.L_x_0:
[----:B------:R-:W-:-:S00]  /*0bb0*/  BRA `(.L_x_0) ;  /* 0xfffffffc00fc7947 */ /* 0x000fc0000383ffff */
[----:B------:R-:W-:-:S00]  /*0bc0*/  NOP ;  /* 0x0000000000007918 */ /* 0x000fc00000000000 */
        /* <DEDUP_REMOVED lines=11> */
.L_x_1:


//--------------------- .nv.global.init           --------------------------
	.section	.nv.global.init,"aw",@progbits
.nv.global.init:
	.type		_$_str,@object
	.size		_$_str,(_$_str_$_2 - _$_str)
_$_str:
        /*0000*/ 	.byte	0x5f, 0x5f, 0x43, 0x55, 0x44, 0x41, 0x5f, 0x46, 0x54, 0x5a, 0x00
	.type		_$_str_$_2,@object
	.size		_$_str_$_2,(.L_1 - _$_str_$_2)
_$_str_$_2:
        /*000b*/ 	.byte	0x5f, 0x5f, 0x43, 0x55, 0x44, 0x41, 0x5f, 0x50, 0x52, 0x45, 0x43, 0x5f, 0x53, 0x51, 0x52, 0x54
        /*001b*/ 	.byte	0x00
.L_1:


//--------------------- .nv.constant0.triton_poi_fused__native_batch_norm_legit_no_training_relu_9 --------------------------
	.section	.nv.constant0.triton_poi_fused__native_batch_norm_legit_no_training_relu_9,"a",@progbits
	.sectionflags	@""
	.align	4
.nv.constant0.triton_poi_fused__native_batch_norm_legit_no_training_relu_9:
	.zero		572
